	.headerflags	@"EF_CUDA_TEXMODE_UNIFIED EF_CUDA_64BIT_ADDRESS EF_CUDA_ACCELERATORS EF_CUDA_SM90 EF_CUDA_VIRTUAL_SM(EF_CUDA_SM90)"
	.elftype	@"ET_EXEC"


//--------------------- .nv.info                  --------------------------
	.section	.nv.info,"",@"SHT_CUDA_INFO"
	.align	4


	//----- nvinfo : EIATTR_REGCOUNT
	.align		4
        /*0000*/ 	.byte	0x04, 0x2f
        /*0002*/ 	.short	(.L_1 - .L_0)
	.align		4
.L_0:
        /*0004*/ 	.word	index@(triton_poi_fused_convolution_relu_14)
        /*0008*/ 	.word	0x0000000c


	//----- nvinfo : EIATTR_MIN_STACK_SIZE
	.align		4
.L_1:
        /*000c*/ 	.byte	0x04, 0x12
        /*000e*/ 	.short	(.L_3 - .L_2)
	.align		4
.L_2:
        /*0010*/ 	.word	index@(triton_poi_fused_convolution_relu_14)
        /*0014*/ 	.word	0x00000000


	//----- nvinfo : EIATTR_FRAME_SIZE
	.align		4
.L_3:
        /*0018*/ 	.byte	0x04, 0x11
        /*001a*/ 	.short	(.L_5 - .L_4)
	.align		4
.L_4:
        /*001c*/ 	.word	index@(triton_poi_fused_convolution_relu_14)
        /*0020*/ 	.word	0x00000000


	//----- nvinfo : EIATTR_MIN_STACK_SIZE
	.align		4
.L_5:
        /*0024*/ 	.byte	0x04, 0x12
        /*0026*/ 	.short	(.L_7 - .L_6)
	.align		4
.L_6:
        /*0028*/ 	.word	index@(triton_poi_fused_convolution_relu_14)
        /*002c*/ 	.word	0x00000000
.L_7:


//--------------------- .nv.info.triton_poi_fused_convolution_relu_14 --------------------------
	.section	.nv.info.triton_poi_fused_convolution_relu_14,"",@"SHT_CUDA_INFO"
	.sectionflags	@""
	.align	4


	//----- nvinfo : EIATTR_CUDA_API_VERSION
	.align		4
        /*0000*/ 	.byte	0x04, 0x37
        /*0002*/ 	.short	(.L_9 - .L_8)
.L_8:
        /*0004*/ 	.word	0x0000007c


	//----- nvinfo : EIATTR_KPARAM_INFO
	.align		4
.L_9:
        /*0008*/ 	.byte	0x04, 0x17
        /*000a*/ 	.short	(.L_11 - .L_10)
.L_10:
        /*000c*/ 	.word	0x00000000
        /*0010*/ 	.short	0x0002
        /*0012*/ 	.short	0x0010
        /*0014*/ 	.byte	0x00, 0xf0, 0x11, 0x00


	//----- nvinfo : EIATTR_KPARAM_INFO
	.align		4
.L_11:
        /*0018*/ 	.byte	0x04, 0x17
        /*001a*/ 	.short	(.L_13 - .L_12)
.L_12:
        /*001c*/ 	.word	0x00000000
        /*0020*/ 	.short	0x0001
        /*0022*/ 	.short	0x0008
        /*0024*/ 	.byte	0x00, 0xf4, 0x21, 0x00


	//----- nvinfo : EIATTR_KPARAM_INFO
	.align		4
.L_13:
        /*0028*/ 	.byte	0x04, 0x17
        /*002a*/ 	.short	(.L_15 - .L_14)
.L_14:
        /*002c*/ 	.word	0x00000000
        /*0030*/ 	.short	0x0000
        /*0032*/ 	.short	0x0000
        /*0034*/ 	.byte	0x00, 0xf4, 0x21, 0x00


	//----- nvinfo : EIATTR_SPARSE_MMA_MASK
	.align		4
.L_15:
        /*0038*/ 	.byte	0x03, 0x50
        /*003a*/ 	.short	0x0000


	//----- nvinfo : EIATTR_MAXREG_COUNT
	.align		4
        /*003c*/ 	.byte	0x03, 0x1b
        /*003e*/ 	.short	0x00ff


	//----- nvinfo : EIATTR_EXIT_INSTR_OFFSETS
	.align		4
        /*0040*/ 	.byte	0x04, 0x1c
        /*0042*/ 	.short	(.L_17 - .L_16)


	//   ....[0]....
.L_16:
        /*0044*/ 	.word	0x00000210


	//----- nvinfo : EIATTR_REQNTID
	.align		4
.L_17:
        /*0048*/ 	.byte	0x04, 0x10
        /*004a*/ 	.short	(.L_19 - .L_18)
.L_18:
        /*004c*/ 	.word	0x00000080
        /*0050*/ 	.word	0x00000001
        /*0054*/ 	.word	0x00000001


	//----- nvinfo : EIATTR_CBANK_PARAM_SIZE
	.align		4
.L_19:
        /*0058*/ 	.byte	0x03, 0x19
        /*005a*/ 	.short	0x0014


	//----- nvinfo : EIATTR_PARAM_CBANK
	.align		4
        /*005c*/ 	.byte	0x04, 0x0a
        /*005e*/ 	.short	(.L_21 - .L_20)
	.align		4
.L_20:
        /*0060*/ 	.word	index@(.nv.constant0.triton_poi_fused_convolution_relu_14)
        /*0064*/ 	.short	0x0210
        /*0066*/ 	.short	0x0014


	//----- nvinfo : EIATTR_SW_WAR
	.align		4
.L_21:
        /*0068*/ 	.byte	0x04, 0x36
        /*006a*/ 	.short	(.L_23 - .L_22)
.L_22:
        /*006c*/ 	.word	0x00000008
.L_23:


//--------------------- .nv.callgraph             --------------------------
	.section	.nv.callgraph,"",@"SHT_CUDA_CALLGRAPH"
	.align	4
	.sectionentsize	8
	.align		4
        /*0000*/ 	.word	0x00000000
	.align		4
        /*0004*/ 	.word	0xffffffff
	.align		4
        /*0008*/ 	.word	0x00000000
	.align		4
        /*000c*/ 	.word	0xfffffffe
	.align		4
        /*0010*/ 	.word	0x00000000
	.align		4
        /*0014*/ 	.word	0xfffffffd
	.align		4
        /*0018*/ 	.word	0x00000000
	.align		4
        /*001c*/ 	.word	0xfffffffc


//--------------------- .text.triton_poi_fused_convolution_relu_14 --------------------------
	.section	.text.triton_poi_fused_convolution_relu_14,"ax",@progbits
	.align	128
        .global         triton_poi_fused_convolution_relu_14
        .type           triton_poi_fused_convolution_relu_14,@function
        .size           triton_poi_fused_convolution_relu_14,(.L_x_1 - triton_poi_fused_convolution_relu_14)
        .other          triton_poi_fused_convolution_relu_14,@"STO_CUDA_ENTRY STV_DEFAULT"
triton_poi_fused_convolution_relu_14:
.text.triton_poi_fused_convolution_relu_14:
[----:B------:R-:W-:Y:S01]  /*0000*/  LDC R1, c[0x0][0x28] ;  /* 0x00000a00ff017b82 */ /* 0x000fe20000000800 */
[----:B------:R-:W1:Y:S07]  /*0010*/  S2R R0, SR_TID.X ;  /* 0x0000000000007919 */ /* 0x000e6e0000002100 */
[----:B------:R-:W2:Y:S01]  /*0020*/  LDC.64 R8, c[0x0][0x218] ;  /* 0x00008600ff087b82 */ /* 0x000ea20000000a00 */
[----:B------:R-:W-:Y:S01]  /*0030*/  ULDC.64 UR4, c[0x0][0x208] ;  /* 0x0000820000047ab9 */ /* 0x000fe20000000a00 */
[----:B------:R-:W3:Y:S06]  /*0040*/  S2R R5, SR_CTAID.X ;  /* 0x0000000000057919 */ /* 0x000eec0000002500 */
[----:B------:R-:W4:Y:S01]  /*0050*/  LDC.64 R2, c[0x0][0x210] ;  /* 0x00008400ff027b82 */ /* 0x000f220000000a00 */
[----:B-1----:R-:W-:Y:S01]  /*0060*/  IMAD.SHL.U32 R0, R0, 0x4, RZ ;  /* 0x0000000400007824 */ /* 0x002fe200078e00ff */
[----:B---3--:R-:W-:-:S04]  /*0070*/  SHF.R.S32.HI R4, RZ, 0x16, R5 ;  /* 0x00000016ff047819 */ /* 0x008fc80000011405 */
[----:B------:R-:W-:Y:S02]  /*0080*/  LOP3.LUT R0, R0, 0x1fc, RZ, 0xc0, !PT ;  /* 0x000001fc00007812 */ /* 0x000fe400078ec0ff */
[----:B------:R-:W-:-:S03]  /*0090*/  SGXT R4, R4, 0x1 ;  /* 0x000000010404781a */ /* 0x000fc60000000200 */
[----:B------:R-:W-:-:S04]  /*00a0*/  IMAD R5, R5, 0x200, R0 ;  /* 0x0000020005057824 */ /* 0x000fc800078e0200 */
[----:B----4-:R-:W-:Y:S01]  /*00b0*/  IMAD.WIDE R2, R5, 0x4, R2 ;  /* 0x0000000405027825 */ /* 0x010fe200078e0202 */
[----:B------:R-:W-:-:S04]  /*00c0*/  LEA.HI R4, R4, R5, RZ, 0x8 ;  /* 0x0000000504047211 */ /* 0x000fc800078f40ff */
[----:B------:R-:W-:-:S04]  /*00d0*/  SHF.R.S32.HI R4, RZ, 0x8, R4 ;  /* 0x00000008ff047819 */ /* 0x000fc80000011404 */
[----:B------:R-:W-:-:S04]  /*00e0*/  LEA.HI R0, R4, R4, RZ, 0x6 ;  /* 0x0000000404007211 */ /* 0x000fc800078f30ff */
[----:B------:R-:W-:-:S05]  /*00f0*/  LOP3.LUT R7, R0, 0xffffffc0, RZ, 0xc0, !PT ;  /* 0xffffffc000077812 */ /* 0x000fca00078ec0ff */
[----:B------:R-:W-:-:S04]  /*0100*/  IMAD.IADD R7, R4, 0x1, -R7 ;  /* 0x0000000104077824 */ /* 0x000fc800078e0a07 */
[----:B--2---:R-:W-:Y:S02]  /*0110*/  IMAD.WIDE R8, R7, 0x4, R8 ;  /* 0x0000000407087825 */ /* 0x004fe400078e0208 */
[----:B------:R-:W2:Y:S04]  /*0120*/  LDG.E.128 R4, desc[UR4][R2.64] ;  /* 0x0000000402047981 */ /* 0x000ea8000c1e1d00 */
[----:B------:R-:W2:Y:S02]  /*0130*/  LDG.E.EL R8, desc[UR4][R8.64] ;  /* 0x0000000408087981 */ /* 0x000ea4000c2e1900 */
[CC--:B--2---:R-:W-:Y:S01]  /*0140*/  FSETP.GEU.AND P2, PT, R5.reuse, -R8.reuse, PT ;  /* 0x800000080500720b */ /* 0x0c4fe20003f4e000 */
[--C-:B------:R-:W-:Y:S01]  /*0150*/  FADD R5, R5, R8.reuse ;  /* 0x0000000805057221 */ /* 0x100fe20000000000 */
[CC--:B------:R-:W-:Y:S01]  /*0160*/  FSETP.GEU.AND P1, PT, R6.reuse, -R8.reuse, PT ;  /* 0x800000080600720b */ /* 0x0c0fe20003f2e000 */
[--C-:B------:R-:W-:Y:S01]  /*0170*/  FADD R6, R6, R8.reuse ;  /* 0x0000000806067221 */ /* 0x100fe20000000000 */
[CC--:B------:R-:W-:Y:S01]  /*0180*/  FSETP.GEU.AND P0, PT, R7.reuse, -R8.reuse, PT ;  /* 0x800000080700720b */ /* 0x0c0fe20003f0e000 */
[--C-:B------:R-:W-:Y:S01]  /*0190*/  FADD R7, R7, R8.reuse ;  /* 0x0000000807077221 */ /* 0x100fe20000000000 */
[C---:B------:R-:W-:Y:S01]  /*01a0*/  FADD R0, R4.reuse, R8 ;  /* 0x0000000804007221 */ /* 0x040fe20000000000 */
[----:B------:R-:W-:-:S02]  /*01b0*/  FSETP.GEU.AND P3, PT, R4, -R8, PT ;  /* 0x800000080400720b */ /* 0x000fc40003f6e000 */
[----:B------:R-:W-:Y:S02]  /*01c0*/  SEL R5, R5, RZ, P2 ;  /* 0x000000ff05057207 */ /* 0x000fe40001000000 */
[----:B------:R-:W-:Y:S02]  /*01d0*/  SEL R6, R6, RZ, P1 ;  /* 0x000000ff06067207 */ /* 0x000fe40000800000 */
[----:B------:R-:W-:Y:S02]  /*01e0*/  SEL R7, R7, RZ, P0 ;  /* 0x000000ff07077207 */ /* 0x000fe40000000000 */
[----:B------:R-:W-:-:S05]  /*01f0*/  SEL R4, R0, RZ, P3 ;  /* 0x000000ff00047207 */ /* 0x000fca0001800000 */
[----:B------:R-:W-:Y:S01]  /*0200*/  STG.E.128 desc[UR4][R2.64], R4 ;  /* 0x0000000402007986 */ /* 0x000fe2000c101d04 */
[----:B------:R-:W-:Y:S05]  /*0210*/  EXIT ;  /* 0x000000000000794d */ /* 0x000fea0003800000 */
.L_x_0:
[----:B------:R-:W-:-:S00]  /*0220*/  BRA `(.L_x_0) ;  /* 0xfffffffc00fc7947 */ /* 0x000fc0000383ffff */
[----:B------:R-:W-:-:S00]  /*0230*/  NOP ;  /* 0x0000000000007918 */ /* 0x000fc00000000000 */
        /* <DEDUP_REMOVED lines=12> */
.L_x_1:


//--------------------- .nv.constant0.triton_poi_fused_convolution_relu_14 --------------------------
	.section	.nv.constant0.triton_poi_fused_convolution_relu_14,"a",@progbits
	.sectionflags	@""
	.align	4
.nv.constant0.triton_poi_fused_convolution_relu_14:
	.zero		548
